	.headerflags	@"EF_CUDA_TEXMODE_UNIFIED EF_CUDA_64BIT_ADDRESS EF_CUDA_ACCELERATORS EF_CUDA_SM90 EF_CUDA_VIRTUAL_SM(EF_CUDA_SM90)"
	.elftype	@"ET_EXEC"


//--------------------- .nv.info                  --------------------------
	.section	.nv.info,"",@"SHT_CUDA_INFO"
	.align	4


	//----- nvinfo : EIATTR_REGCOUNT
	.align		4
        /*0000*/ 	.byte	0x04, 0x2f
        /*0002*/ 	.short	(.L_3 - .L_2)
	.align		4
.L_2:
        /*0004*/ 	.word	index@(triton_poi_fused_clone_8)
        /*0008*/ 	.word	0x0000001b


	//----- nvinfo : EIATTR_MIN_STACK_SIZE
	.align		4
.L_3:
        /*000c*/ 	.byte	0x04, 0x12
        /*000e*/ 	.short	(.L_5 - .L_4)
	.align		4
.L_4:
        /*0010*/ 	.word	index@(triton_poi_fused_clone_8)
        /*0014*/ 	.word	0x00000020


	//----- nvinfo : EIATTR_FRAME_SIZE
	.align		4
.L_5:
        /*0018*/ 	.byte	0x04, 0x11
        /*001a*/ 	.short	(.L_7 - .L_6)
	.align		4
.L_6:
        /*001c*/ 	.word	index@(triton_poi_fused_clone_8)
        /*0020*/ 	.word	0x00000020


	//----- nvinfo : EIATTR_MIN_STACK_SIZE
	.align		4
.L_7:
        /*0024*/ 	.byte	0x04, 0x12
        /*0026*/ 	.short	(.L_9 - .L_8)
	.align		4
.L_8:
        /*0028*/ 	.word	index@(triton_poi_fused_clone_8)
        /*002c*/ 	.word	0x00000020
.L_9:


//--------------------- .nv.info.triton_poi_fused_clone_8 --------------------------
	.section	.nv.info.triton_poi_fused_clone_8,"",@"SHT_CUDA_INFO"
	.sectionflags	@""
	.align	4


	//----- nvinfo : EIATTR_CUDA_API_VERSION
	.align		4
        /*0000*/ 	.byte	0x04, 0x37
        /*0002*/ 	.short	(.L_11 - .L_10)
.L_10:
        /*0004*/ 	.word	0x0000007c


	//----- nvinfo : EIATTR_KPARAM_INFO
	.align		4
.L_11:
        /*0008*/ 	.byte	0x04, 0x17
        /*000a*/ 	.short	(.L_13 - .L_12)
.L_12:
        /*000c*/ 	.word	0x00000000
        /*0010*/ 	.short	0x0006
        /*0012*/ 	.short	0x0028
        /*0014*/ 	.byte	0x00, 0xf4, 0x21, 0x00


	//----- nvinfo : EIATTR_KPARAM_INFO
	.align		4
.L_13:
        /*0018*/ 	.byte	0x04, 0x17
        /*001a*/ 	.short	(.L_15 - .L_14)
.L_14:
        /*001c*/ 	.word	0x00000000
        /*0020*/ 	.short	0x0005
        /*0022*/ 	.short	0x0024
        /*0024*/ 	.byte	0x00, 0xf0, 0x11, 0x00


	//----- nvinfo : EIATTR_KPARAM_INFO
	.align		4
.L_15:
        /*0028*/ 	.byte	0x04, 0x17
        /*002a*/ 	.short	(.L_17 - .L_16)
.L_16:
        /*002c*/ 	.word	0x00000000
        /*0030*/ 	.short	0x0004
        /*0032*/ 	.short	0x0020
        /*0034*/ 	.byte	0x00, 0xf0, 0x11, 0x00


	//----- nvinfo : EIATTR_KPARAM_INFO
	.align		4
.L_17:
        /*0038*/ 	.byte	0x04, 0x17
        /*003a*/ 	.short	(.L_19 - .L_18)
.L_18:
        /*003c*/ 	.word	0x00000000
        /*0040*/ 	.short	0x0003
        /*0042*/ 	.short	0x0018
        /*0044*/ 	.byte	0x00, 0xf4, 0x21, 0x00


	//----- nvinfo : EIATTR_KPARAM_INFO
	.align		4
.L_19:
        /*0048*/ 	.byte	0x04, 0x17
        /*004a*/ 	.short	(.L_21 - .L_20)
.L_20:
        /*004c*/ 	.word	0x00000000
        /*0050*/ 	.short	0x0002
        /*0052*/ 	.short	0x0010
        /*0054*/ 	.byte	0x00, 0xf4, 0x21, 0x00


	//----- nvinfo : EIATTR_KPARAM_INFO
	.align		4
.L_21:
        /*0058*/ 	.byte	0x04, 0x17
        /*005a*/ 	.short	(.L_23 - .L_22)
.L_22:
        /*005c*/ 	.word	0x00000000
        /*0060*/ 	.short	0x0001
        /*0062*/ 	.short	0x0008
        /*0064*/ 	.byte	0x00, 0xf4, 0x21, 0x00


	//----- nvinfo : EIATTR_KPARAM_INFO
	.align		4
.L_23:
        /*0068*/ 	.byte	0x04, 0x17
        /*006a*/ 	.short	(.L_25 - .L_24)
.L_24:
        /*006c*/ 	.word	0x00000000
        /*0070*/ 	.short	0x0000
        /*0072*/ 	.short	0x0000
        /*0074*/ 	.byte	0x00, 0xf4, 0x21, 0x00


	//----- nvinfo : EIATTR_SPARSE_MMA_MASK
	.align		4
.L_25:
        /*0078*/ 	.byte	0x03, 0x50
        /*007a*/ 	.short	0x0000


	//----- nvinfo : EIATTR_MAXREG_COUNT
	.align		4
        /*007c*/ 	.byte	0x03, 0x1b
        /*007e*/ 	.short	0x00ff


	//----- nvinfo : EIATTR_EXIT_INSTR_OFFSETS
	.align		4
        /*0080*/ 	.byte	0x04, 0x1c
        /*0082*/ 	.short	(.L_27 - .L_26)


	//   ....[0]....
.L_26:
        /*0084*/ 	.word	0x00001190


	//   ....[1]....
        /*0088*/ 	.word	0x000011b0


	//----- nvinfo : EIATTR_REQNTID
	.align		4
.L_27:
        /*008c*/ 	.byte	0x04, 0x10
        /*008e*/ 	.short	(.L_29 - .L_28)
.L_28:
        /*0090*/ 	.word	0x00000080
        /*0094*/ 	.word	0x00000001
        /*0098*/ 	.word	0x00000001


	//----- nvinfo : EIATTR_CRS_STACK_SIZE
	.align		4
.L_29:
        /*009c*/ 	.byte	0x04, 0x1e
        /*009e*/ 	.short	(.L_31 - .L_30)
.L_30:
        /*00a0*/ 	.word	0x00000000


	//----- nvinfo : EIATTR_CBANK_PARAM_SIZE
	.align		4
.L_31:
        /*00a4*/ 	.byte	0x03, 0x19
        /*00a6*/ 	.short	0x0030


	//----- nvinfo : EIATTR_PARAM_CBANK
	.align		4
        /*00a8*/ 	.byte	0x04, 0x0a
        /*00aa*/ 	.short	(.L_33 - .L_32)
	.align		4
.L_32:
        /*00ac*/ 	.word	index@(.nv.constant0.triton_poi_fused_clone_8)
        /*00b0*/ 	.short	0x0210
        /*00b2*/ 	.short	0x0030


	//----- nvinfo : EIATTR_SW_WAR
	.align		4
.L_33:
        /*00b4*/ 	.byte	0x04, 0x36
        /*00b6*/ 	.short	(.L_35 - .L_34)
.L_34:
        /*00b8*/ 	.word	0x00000008
.L_35:


//--------------------- .nv.callgraph             --------------------------
	.section	.nv.callgraph,"",@"SHT_CUDA_CALLGRAPH"
	.align	4
	.sectionentsize	8
	.align		4
        /*0000*/ 	.word	0x00000000
	.align		4
        /*0004*/ 	.word	0xffffffff
	.align		4
        /*0008*/ 	.word	0x00000000
	.align		4
        /*000c*/ 	.word	0xfffffffe
	.align		4
        /*0010*/ 	.word	0x00000000
	.align		4
        /*0014*/ 	.word	0xfffffffd
	.align		4
        /*0018*/ 	.word	0x00000000
	.align		4
        /*001c*/ 	.word	0xfffffffc


//--------------------- .nv.constant4             --------------------------
	.section	.nv.constant4,"a",@progbits
	.align	8
	.align		8
.nv.constant4:
        /*0000*/ 	.dword	_$_str
	.align		8
        /*0008*/ 	.dword	__cudart_i2opi_f


//--------------------- .text.triton_poi_fused_clone_8 --------------------------
	.section	.text.triton_poi_fused_clone_8,"ax",@progbits
	.align	128
        .global         triton_poi_fused_clone_8
        .type           triton_poi_fused_clone_8,@function
        .size           triton_poi_fused_clone_8,(.L_x_7 - triton_poi_fused_clone_8)
        .other          triton_poi_fused_clone_8,@"STO_CUDA_ENTRY STV_DEFAULT"
triton_poi_fused_clone_8:
.text.triton_poi_fused_clone_8:
[----:B------:R-:W0:Y:S01]  /*0000*/  LDC R1, c[0x0][0x28] ;  /* 0x00000a00ff017b82 */ /* 0x000e220000000800 */
[----:B------:R-:W1:Y:S07]  /*0010*/  S2R R0, SR_TID.X ;  /* 0x0000000000007919 */ /* 0x000e6e0000002100 */
[----:B------:R-:W2:Y:S01]  /*0020*/  LDC.64 R6, c[0x0][0x220] ;  /* 0x00008800ff067b82 */ /* 0x000ea20000000a00 */
[----:B------:R-:W-:Y:S01]  /*0030*/  ULDC UR4, c[0x0][0x234] ;  /* 0x00008d0000047ab9 */ /* 0x000fe20000000800 */
[----:B------:R-:W-:Y:S01]  /*0040*/  ULDC UR6, c[0x0][0x230] ;  /* 0x00008c0000067ab9 */ /* 0x000fe20000000800 */
[----:B------:R-:W3:Y:S01]  /*0050*/  S2R R5, SR_CTAID.X ;  /* 0x0000000000057919 */ /* 0x000ee20000002500 */
[----:B0-----:R-:W-:-:S04]  /*0060*/  VIADD R1, R1, 0xffffffe0 ;  /* 0xffffffe001017836 */ /* 0x001fc80000000000 */
[----:B------:R-:W0:Y:S01]  /*0070*/  LDC.64 R20, c[0x0][0x210] ;  /* 0x00008400ff147b82 */ /* 0x000e220000000a00 */
[----:B-1----:R-:W-:Y:S01]  /*0080*/  IMAD.SHL.U32 R0, R0, 0x2, RZ ;  /* 0x0000000200007824 */ /* 0x002fe200078e00ff */
[----:B---3--:R-:W-:-:S04]  /*0090*/  SHF.R.S32.HI R3, RZ, 0x17, R5 ;  /* 0x00000017ff037819 */ /* 0x008fc80000011405 */
[----:B------:R-:W-:Y:S02]  /*00a0*/  LOP3.LUT R0, R0, 0xfe, RZ, 0xc0, !PT ;  /* 0x000000fe00007812 */ /* 0x000fe400078ec0ff */
[----:B------:R-:W-:-:S03]  /*00b0*/  SGXT R3, R3, 0x1 ;  /* 0x000000010303781a */ /* 0x000fc60000000200 */
[----:B------:R-:W-:-:S04]  /*00c0*/  IMAD R10, R5, 0x100, R0 ;  /* 0x00000100050a7824 */ /* 0x000fc800078e0200 */
[C---:B------:R-:W-:Y:S01]  /*00d0*/  VIADD R9, R10.reuse, 0x1 ;  /* 0x000000010a097836 */ /* 0x040fe20000000000 */
[----:B------:R-:W-:Y:S02]  /*00e0*/  LEA.HI R2, R3, R10, RZ, 0x7 ;  /* 0x0000000a03027211 */ /* 0x000fe400078f38ff */
[----:B------:R-:W-:Y:S01]  /*00f0*/  ISETP.GE.AND P1, PT, R10, UR4, PT ;  /* 0x000000040a007c0c */ /* 0x000fe2000bf26270 */
[----:B------:R-:W-:Y:S01]  /*0100*/  ULDC.64 UR4, c[0x0][0x208] ;  /* 0x0000820000047ab9 */ /* 0x000fe20000000a00 */
[----:B------:R-:W-:-:S04]  /*0110*/  LOP3.LUT R5, R2, 0xffffff80, RZ, 0xc0, !PT ;  /* 0xffffff8002057812 */ /* 0x000fc800078ec0ff */
[----:B------:R-:W-:-:S04]  /*0120*/  IADD3 R0, R10, -R5, RZ ;  /* 0x800000050a007210 */ /* 0x000fc80007ffe0ff */
[----:B------:R-:W-:-:S04]  /*0130*/  PRMT R4, R0, 0x8880, RZ ;  /* 0x0000888000047816 */ /* 0x000fc800000000ff */
[----:B------:R-:W-:-:S04]  /*0140*/  PRMT R4, R4, 0x7710, RZ ;  /* 0x0000771004047816 */ /* 0x000fc800000000ff */
[----:B------:R-:W-:-:S04]  /*0150*/  SHF.R.U32.HI R4, RZ, 0x9, R4 ;  /* 0x00000009ff047819 */ /* 0x000fc80000011604 */
[----:B------:R-:W-:Y:S02]  /*0160*/  LOP3.LUT R5, R4, 0x3f, RZ, 0xc0, !PT ;  /* 0x0000003f04057812 */ /* 0x000fe400078ec0ff */
[C---:B------:R-:W-:Y:S02]  /*0170*/  LEA.HI R4, R3.reuse, R9, RZ, 0x7 ;  /* 0x0000000903047211 */ /* 0x040fe400078f38ff */
[----:B------:R-:W-:Y:S01]  /*0180*/  LEA.HI R3, R3, R10, RZ, 0xa ;  /* 0x0000000a03037211 */ /* 0x000fe200078f50ff */
[----:B------:R-:W-:Y:S01]  /*0190*/  IMAD.IADD R5, R0, 0x1, R5 ;  /* 0x0000000100057824 */ /* 0x000fe200078e0205 */
[----:B------:R-:W-:Y:S02]  /*01a0*/  LOP3.LUT R4, R4, 0xff80, RZ, 0xc0, !PT ;  /* 0x0000ff8004047812 */ /* 0x000fe400078ec0ff */
[----:B------:R-:W-:Y:S02]  /*01b0*/  SHF.R.S32.HI R3, RZ, 0xa, R3 ;  /* 0x0000000aff037819 */ /* 0x000fe40000011403 */
[----:B------:R-:W-:Y:S01]  /*01c0*/  LOP3.LUT R5, R5, 0xc0, RZ, 0xc0, !PT ;  /* 0x000000c005057812 */ /* 0x000fe200078ec0ff */
[----:B------:R-:W-:-:S03]  /*01d0*/  IMAD.IADD R9, R9, 0x1, -R4 ;  /* 0x0000000109097824 */ /* 0x000fc600078e0a04 */
[----:B------:R-:W-:Y:S02]  /*01e0*/  IADD3 R5, RZ, -R5, RZ ;  /* 0x80000005ff057210 */ /* 0x000fe40007ffe0ff */
[----:B------:R-:W-:Y:S02]  /*01f0*/  PRMT R4, R9, 0x8880, RZ ;  /* 0x0000888009047816 */ /* 0x000fe400000000ff */
[----:B------:R-:W-:Y:S02]  /*0200*/  PRMT R11, R5, 0x7710, RZ ;  /* 0x00007710050b7816 */ /* 0x000fe400000000ff */
[----:B------:R-:W-:-:S03]  /*0210*/  PRMT R5, R4, 0x7710, RZ ;  /* 0x0000771004057816 */ /* 0x000fc600000000ff */
[----:B------:R-:W-:Y:S01]  /*0220*/  IMAD.IADD R4, R0, 0x1, R11 ;  /* 0x0000000100047824 */ /* 0x000fe200078e020b */
[----:B------:R-:W-:-:S04]  /*0230*/  SHF.R.U32.HI R5, RZ, 0x9, R5 ;  /* 0x00000009ff057819 */ /* 0x000fc80000011605 */
[----:B------:R-:W-:Y:S02]  /*0240*/  LOP3.LUT R4, R4, 0xffff, RZ, 0xc0, !PT ;  /* 0x0000ffff04047812 */ /* 0x000fe400078ec0ff */
[----:B------:R-:W-:Y:S02]  /*0250*/  LOP3.LUT R8, R5, 0x3f, RZ, 0xc0, !PT ;  /* 0x0000003f05087812 */ /* 0x000fe400078ec0ff */
[----:B------:R-:W-:-:S03]  /*0260*/  PRMT R4, R4, 0x8880, RZ ;  /* 0x0000888004047816 */ /* 0x000fc600000000ff */
[----:B------:R-:W-:Y:S02]  /*0270*/  IMAD.IADD R11, R9, 0x1, R8 ;  /* 0x00000001090b7824 */ /* 0x000fe400078e0208 */
[----:B------:R-:W-:Y:S02]  /*0280*/  IMAD.MOV.U32 R8, RZ, RZ, R4 ;  /* 0x000000ffff087224 */ /* 0x000fe400078e0004 */
[----:B------:R-:W1:Y:S01]  /*0290*/  LDC.64 R4, c[0x0][0x218] ;  /* 0x00008600ff047b82 */ /* 0x000e620000000a00 */
[----:B------:R-:W-:Y:S01]  /*02a0*/  LOP3.LUT R11, R11, 0xc0, RZ, 0xc0, !PT ;  /* 0x000000c00b0b7812 */ /* 0x000fe200078ec0ff */
[----:B------:R-:W-:Y:S01]  /*02b0*/  IMAD R13, R8, UR6, R3 ;  /* 0x00000006080d7c24 */ /* 0x000fe2000f8e0203 */
[----:B------:R-:W-:-:S03]  /*02c0*/  HFMA2.MMA R8, -RZ, RZ, 0, 0 ;  /* 0x00000000ff087435 */ /* 0x000fc600000001ff */
[----:B--2---:R-:W-:-:S04]  /*02d0*/  IMAD.WIDE R12, R13, 0x4, R6 ;  /* 0x000000040d0c7825 */ /* 0x004fc800078e0206 */
[----:B------:R-:W-:-:S03]  /*02e0*/  IMAD.MOV R11, RZ, RZ, -R11 ;  /* 0x000000ffff0b7224 */ /* 0x000fc600078e0a0b */
[----:B------:R1:W2:Y:S02]  /*02f0*/  @!P1 LDG.E.EL R8, desc[UR4][R12.64] ;  /* 0x000000040c089981 */ /* 0x0002a4000c2e1900 */
[----:B------:R-:W-:Y:S01]  /*0300*/  PRMT R14, R11, 0x7710, RZ ;  /* 0x000077100b0e7816 */ /* 0x000fe200000000ff */
[----:B------:R-:W-:-:S04]  /*0310*/  IMAD.SHL.U32 R2, R2, 0x4, RZ ;  /* 0x0000000402027824 */ /* 0x000fc800078e00ff */
[----:B------:R-:W-:Y:S01]  /*0320*/  IMAD.IADD R11, R9, 0x1, R14 ;  /* 0x00000001090b7824 */ /* 0x000fe200078e020e */
[----:B------:R-:W-:-:S04]  /*0330*/  LOP3.LUT R9, R2, 0xfffffe00, RZ, 0xc0, !PT ;  /* 0xfffffe0002097812 */ /* 0x000fc800078ec0ff */
[----:B------:R-:W-:Y:S02]  /*0340*/  LOP3.LUT R11, R11, 0xffff, RZ, 0xc0, !PT ;  /* 0x0000ffff0b0b7812 */ /* 0x000fe400078ec0ff */
[----:B------:R-:W-:Y:S02]  /*0350*/  IADD3 R9, R0, R9, RZ ;  /* 0x0000000900097210 */ /* 0x000fe40007ffe0ff */
[----:B------:R-:W-:Y:S02]  /*0360*/  PRMT R2, R11, 0x8880, RZ ;  /* 0x000088800b027816 */ /* 0x000fe400000000ff */
[----:B------:R-:W-:Y:S01]  /*0370*/  CS2R R16, SRZ ;  /* 0x0000000000107805 */ /* 0x000fe2000001ff00 */
[----:B-1----:R-:W-:-:S04]  /*0380*/  IMAD.WIDE R12, R9, 0x2, R4 ;  /* 0x00000002090c7825 */ /* 0x002fc800078e0204 */
[C---:B------:R-:W-:Y:S01]  /*0390*/  VIADD R11, R9.reuse, 0x100 ;  /* 0x00000100090b7836 */ /* 0x040fe20000000000 */
[----:B------:R1:W5:Y:S01]  /*03a0*/  @!P1 LDG.E R17, desc[UR4][R12.64] ;  /* 0x000000040c119981 */ /* 0x000362000c1e1900 */
[----:B------:R-:W-:Y:S02]  /*03b0*/  IMAD R15, R2, UR6, R3 ;  /* 0x00000006020f7c24 */ /* 0x000fe4000f8e0203 */
[C---:B------:R-:W-:Y:S02]  /*03c0*/  VIADD R23, R9.reuse, 0x80 ;  /* 0x0000008009177836 */ /* 0x040fe40000000000 */
[----:B------:R-:W-:Y:S02]  /*03d0*/  VIADD R9, R9, 0x180 ;  /* 0x0000018009097836 */ /* 0x000fe40000000000 */
[----:B------:R-:W-:Y:S01]  /*03e0*/  IMAD.WIDE R2, R11, 0x2, R4 ;  /* 0x000000020b027825 */ /* 0x000fe200078e0204 */
[----:B-1----:R-:W-:-:S03]  /*03f0*/  CS2R R12, SRZ ;  /* 0x00000000000c7805 */ /* 0x002fc6000001ff00 */
[----:B------:R-:W-:Y:S01]  /*0400*/  IMAD.WIDE R6, R15, 0x4, R6 ;  /* 0x000000040f067825 */ /* 0x000fe200078e0206 */
[----:B------:R-:W-:-:S03]  /*0410*/  CS2R R14, SRZ ;  /* 0x00000000000e7805 */ /* 0x000fc6000001ff00 */
[----:B------:R-:W-:-:S03]  /*0420*/  IMAD.WIDE R22, R23, 0x2, R4 ;  /* 0x0000000217167825 */ /* 0x000fc600078e0204 */
[----:B------:R-:W5:Y:S01]  /*0430*/  @!P1 LDG.E.EL R15, desc[UR4][R6.64] ;  /* 0x00000004060f9981 */ /* 0x000f62000c2e1900 */
[----:B------:R-:W-:Y:S02]  /*0440*/  IMAD.MOV.U32 R11, RZ, RZ, RZ ;  /* 0x000000ffff0b7224 */ /* 0x000fe400078e00ff */
[----:B------:R-:W-:Y:S01]  /*0450*/  IMAD.WIDE R4, R9, 0x2, R4 ;  /* 0x0000000209047825 */ /* 0x000fe200078e0204 */
[----:B------:R-:W-:Y:S01]  /*0460*/  IADD3 R19, R10, -0x40, RZ ;  /* 0xffffffc00a137810 */ /* 0x000fe20007ffe0ff */
[----:B------:R1:W5:Y:S04]  /*0470*/  @!P1 LDG.E R16, desc[UR4][R22.64] ;  /* 0x0000000416109981 */ /* 0x000368000c1e1900 */
[----:B------:R3:W5:Y:S04]  /*0480*/  @!P1 LDG.E R11, desc[UR4][R2.64] ;  /* 0x00000004020b9981 */ /* 0x000768000c1e1900 */
[----:B------:R3:W5:Y:S01]  /*0490*/  @!P1 LDG.E R12, desc[UR4][R4.64] ;  /* 0x00000004040c9981 */ /* 0x000762000c1e1900 */
[----:B------:R-:W-:-:S02]  /*04a0*/  VIADD R9, R10, 0x40 ;  /* 0x000000400a097836 */ /* 0x000fc40000000000 */
[----:B0-----:R-:W-:-:S04]  /*04b0*/  IMAD.WIDE R18, R19, 0x2, R20 ;  /* 0x0000000213127825 */ /* 0x001fc800078e0214 */
[----:B------:R-:W-:Y:S01]  /*04c0*/  IMAD.WIDE R20, R9, 0x2, R20 ;  /* 0x0000000209147825 */ /* 0x000fe200078e0214 */
[C---:B------:R-:W-:Y:S02]  /*04d0*/  ISETP.GT.AND P0, PT, R0.reuse, 0x3f, !P1 ;  /* 0x0000003f0000780c */ /* 0x040fe40004f04270 */
[----:B------:R-:W-:-:S11]  /*04e0*/  ISETP.LT.AND P2, PT, R0, 0x40, !P1 ;  /* 0x000000400000780c */ /* 0x000fd60004f41270 */
[----:B------:R3:W5:Y:S01]  /*04f0*/  @P0 LDG.E R13, desc[UR4][R18.64] ;  /* 0x00000004120d0981 */ /* 0x000762000c1e1900 */
[----:B------:R-:W-:Y:S01]  /*0500*/  BSSY B0, `(.L_x_0) ;  /* 0x0000044000007945 */ /* 0x000fe20003800000 */
[C---:B------:R-:W-:Y:S02]  /*0510*/  ISETP.GE.AND P3, PT, R0.reuse, 0x40, PT ;  /* 0x000000400000780c */ /* 0x040fe40003f66270 */
[----:B------:R3:W5:Y:S01]  /*0520*/  @P2 LDG.E R14, desc[UR4][R20.64] ;  /* 0x00000004140e2981 */ /* 0x000762000c1e1900 */
[----:B------:R-:W-:Y:S01]  /*0530*/  ISETP.GT.AND P2, PT, R0, 0x3f, PT ;  /* 0x0000003f0000780c */ /* 0x000fe20003f44270 */
[----:B--2---:R-:W-:-:S06]  /*0540*/  FMUL R9, R8, 0.63661974668502807617 ;  /* 0x3f22f98308097820 */ /* 0x004fcc0000400000 */
[----:B------:R-:W1:Y:S01]  /*0550*/  F2I.FTZ.NTZ R9, R9 ;  /* 0x0000000900097305 */ /* 0x000e620000213100 */
[----:B------:R-:W-:-:S05]  /*0560*/  FADD.FTZ R24, |R8|, -RZ ;  /* 0x800000ff08187221 */ /* 0x000fca0000010200 */
[----:B------:R-:W-:Y:S02]  /*0570*/  FSETP.GE.AND P0, PT, R24, 105615, PT ;  /* 0x47ce47801800780b */ /* 0x000fe40003f06000 */
[----:B-1----:R-:W-:-:S05]  /*0580*/  I2FP.F32.S32 R23, R9 ;  /* 0x0000000900177245 */ /* 0x002fca0000201400 */
[----:B------:R-:W-:-:S04]  /*0590*/  FFMA.FTZ R22, R23, -1.5707962512969970703, R8 ;  /* 0xbfc90fda17167823 */ /* 0x000fc80000010008 */
[----:B------:R-:W-:-:S04]  /*05a0*/  FFMA.FTZ R22, R23, -7.5497894158615963534e-08, R22 ;  /* 0xb3a2216817167823 */ /* 0x000fc80000010016 */
[----:B------:R-:W-:Y:S01]  /*05b0*/  FFMA.FTZ R0, R23, -5.3903029534742383927e-15, R22 ;  /* 0xa7c234c517007823 */ /* 0x000fe20000010016 */
[----:B---3--:R-:W-:Y:S06]  /*05c0*/  @!P0 BRA `(.L_x_1) ;  /* 0x0000000000dc8947 */ /* 0x008fec0003800000 */
[----:B------:R-:W-:-:S13]  /*05d0*/  FSETP.NEU.AND P0, PT, R24, +INF , PT ;  /* 0x7f8000001800780b */ /* 0x000fda0003f0d000 */
[----:B------:R-:W-:Y:S01]  /*05e0*/  @!P0 FMUL.FTZ R0, RZ, R8 ;  /* 0x00000008ff008220 */ /* 0x000fe20000410000 */
[----:B------:R-:W-:Y:S01]  /*05f0*/  @!P0 IMAD.MOV.U32 R9, RZ, RZ, RZ ;  /* 0x000000ffff098224 */ /* 0x000fe200078e00ff */
[----:B------:R-:W-:Y:S06]  /*0600*/  @!P0 BRA `(.L_x_1) ;  /* 0x0000000000cc8947 */ /* 0x000fec0003800000 */
[----:B------:R-:W-:Y:S01]  /*0610*/  SHF.R.U32.HI R9, RZ, 0x17, R8 ;  /* 0x00000017ff097819 */ /* 0x000fe20000011608 */
[----:B------:R-:W-:Y:S01]  /*0620*/  IMAD.MOV.U32 R0, RZ, RZ, RZ ;  /* 0x000000ffff007224 */ /* 0x000fe200078e00ff */
[----:B------:R-:W-:Y:S01]  /*0630*/  SHF.L.U32 R3, R8, 0x8, RZ ;  /* 0x0000000808037819 */ /* 0x000fe200000006ff */
[----:B------:R-:W-:Y:S01]  /*0640*/  IMAD.MOV.U32 R5, RZ, RZ, RZ ;  /* 0x000000ffff057224 */ /* 0x000fe200078e00ff */
[----:B------:R-:W-:Y:S01]  /*0650*/  LOP3.LUT R2, R9, 0xe0, RZ, 0xc0, !PT ;  /* 0x000000e009027812 */ /* 0x000fe200078ec0ff */
[----:B------:R-:W-:Y:S01]  /*0660*/  ULDC.64 UR6, c[0x4][0x8] ;  /* 0x0100020000067ab9 */ /* 0x000fe20000000a00 */
[----:B------:R-:W-:Y:S02]  /*0670*/  MOV R20, RZ ;  /* 0x000000ff00147202 */ /* 0x000fe40000000f00 */
[----:B------:R-:W-:Y:S01]  /*0680*/  LOP3.LUT R3, R3, 0x80000000, RZ, 0xfc, !PT ;  /* 0x8000000003037812 */ /* 0x000fe200078efcff */
[----:B------:R-:W-:Y:S02]  /*0690*/  VIADD R4, R2, 0xffffff80 ;  /* 0xffffff8002047836 */ /* 0x000fe40000000000 */
[----:B------:R-:W-:-:S03]  /*06a0*/  IMAD.MOV.U32 R2, RZ, RZ, R1 ;  /* 0x000000ffff027224 */ /* 0x000fc600078e0001 */
[----:B------:R-:W-:-:S07]  /*06b0*/  SHF.R.U32.HI R4, RZ, 0x5, R4 ;  /* 0x00000005ff047819 */ /* 0x000fce0000011604 */
.L_x_2:
[----:B------:R-:W-:-:S04]  /*06c0*/  IADD3 R6, P0, R5, UR6, RZ ;  /* 0x0000000605067c10 */ /* 0x000fc8000ff1e0ff */
[----:B------:R-:W-:-:S05]  /*06d0*/  IADD3.X R7, R20, UR7, RZ, P0, !PT ;  /* 0x0000000714077c10 */ /* 0x000fca00087fe4ff */
[----:B------:R0:W2:Y:S01]  /*06e0*/  LDG.E.CONSTANT R19, desc[UR4][R6.64] ;  /* 0x0000000406137981 */ /* 0x0000a2000c1e9900 */
[----:B------:R-:W-:-:S04]  /*06f0*/  IADD3 R5, P4, R5, 0x4, RZ ;  /* 0x0000000405057810 */ /* 0x000fc80007f9e0ff */
[----:B------:R-:W-:Y:S02]  /*0700*/  ISETP.NE.U32.AND P0, PT, R5, 0x18, PT ;  /* 0x000000180500780c */ /* 0x000fe40003f05070 */
[----:B------:R-:W-:Y:S01]  /*0710*/  IADD3.X R20, RZ, R20, RZ, P4, !PT ;  /* 0x00000014ff147210 */ /* 0x000fe200027fe4ff */
[----:B0-----:R-:W-:-:S03]  /*0720*/  IMAD.MOV.U32 R6, RZ, RZ, R0 ;  /* 0x000000ffff067224 */ /* 0x001fc600078e0000 */
[----:B------:R-:W-:Y:S01]  /*0730*/  ISETP.NE.AND.EX P0, PT, R20, RZ, PT, P0 ;  /* 0x000000ff1400720c */ /* 0x000fe20003f05300 */
[----:B------:R-:W-:Y:S02]  /*0740*/  IMAD.MOV.U32 R7, RZ, RZ, RZ ;  /* 0x000000ffff077224 */ /* 0x000fe400078e00ff */
[----:B--2---:R-:W-:-:S04]  /*0750*/  IMAD.WIDE.U32 R18, R3, R19, R6 ;  /* 0x0000001303127225 */ /* 0x004fc800078e0006 */
[----:B------:R-:W-:Y:S01]  /*0760*/  IMAD.MOV.U32 R0, RZ, RZ, R19 ;  /* 0x000000ffff007224 */ /* 0x000fe200078e0013 */
[----:B------:R0:W-:Y:S02]  /*0770*/  STL [R2], R18 ;  /* 0x0000001202007387 */ /* 0x0001e40000100800 */
[----:B0-----:R-:W-:-:S03]  /*0780*/  VIADD R2, R2, 0x4 ;  /* 0x0000000402027836 */ /* 0x001fc60000000000 */
[----:B------:R-:W-:Y:S05]  /*0790*/  @P0 BRA `(.L_x_2) ;  /* 0xfffffffc00c80947 */ /* 0x000fea000383ffff */
[----:B------:R-:W-:Y:S01]  /*07a0*/  LOP3.LUT P0, RZ, R8, 0xf800000, RZ, 0xc0, !PT ;  /* 0x0f80000008ff7812 */ /* 0x000fe2000780c0ff */
[----:B------:R-:W-:Y:S01]  /*07b0*/  IMAD R18, R4, -0x4, R1 ;  /* 0xfffffffc04127824 */ /* 0x000fe200078e0201 */
[----:B------:R0:W-:Y:S04]  /*07c0*/  STL [R1+0x18], R0 ;  /* 0x0000180001007387 */ /* 0x0001e80000100800 */
[----:B------:R-:W2:Y:S04]  /*07d0*/  LDL R2, [R18+0x14] ;  /* 0x0000140012027983 */ /* 0x000ea80000100800 */
[----:B------:R-:W2:Y:S04]  /*07e0*/  LDL R5, [R18+0x18] ;  /* 0x0000180012057983 */ /* 0x000ea80000100800 */
[----:B------:R-:W3:Y:S01]  /*07f0*/  @P0 LDL R3, [R18+0x10] ;  /* 0x0000100012030983 */ /* 0x000ee20000100800 */
[----:B------:R-:W-:Y:S01]  /*0800*/  UMOV UR6, 0x54442d19 ;  /* 0x54442d1900067882 */ /* 0x000fe20000000000 */
[----:B------:R-:W-:Y:S01]  /*0810*/  UMOV UR7, 0x3bf921fb ;  /* 0x3bf921fb00077882 */ /* 0x000fe20000000000 */
[----:B--2---:R-:W-:-:S02]  /*0820*/  SHF.L.W.U32.HI R5, R2, R9, R5 ;  /* 0x0000000902057219 */ /* 0x004fc40000010e05 */
[----:B---3--:R-:W-:Y:S02]  /*0830*/  @P0 SHF.L.W.U32.HI R2, R3, R9, R2 ;  /* 0x0000000903020219 */ /* 0x008fe40000010e02 */
[----:B------:R-:W-:Y:S02]  /*0840*/  ISETP.GE.AND P0, PT, R8, RZ, PT ;  /* 0x000000ff0800720c */ /* 0x000fe40003f06270 */
[C-C-:B------:R-:W-:Y:S01]  /*0850*/  SHF.L.W.U32.HI R3, R2.reuse, 0x2, R5.reuse ;  /* 0x0000000202037819 */ /* 0x140fe20000010e05 */
[----:B------:R-:W-:Y:S01]  /*0860*/  IMAD.SHL.U32 R2, R2, 0x4, RZ ;  /* 0x0000000402027824 */ /* 0x000fe200078e00ff */
[----:B0-----:R-:W-:Y:S02]  /*0870*/  SHF.R.U32.HI R0, RZ, 0x1e, R5 ;  /* 0x0000001eff007819 */ /* 0x001fe40000011605 */
[----:B------:R-:W-:Y:S02]  /*0880*/  SHF.R.S32.HI R4, RZ, 0x1f, R3 ;  /* 0x0000001fff047819 */ /* 0x000fe40000011403 */
[----:B------:R-:W-:-:S02]  /*0890*/  LEA.HI R9, R3, R0, RZ, 0x1 ;  /* 0x0000000003097211 */ /* 0x000fc400078f08ff */
[C---:B------:R-:W-:Y:S02]  /*08a0*/  LOP3.LUT R6, R4.reuse, R2, RZ, 0x3c, !PT ;  /* 0x0000000204067212 */ /* 0x040fe400078e3cff */
[----:B------:R-:W-:Y:S02]  /*08b0*/  LOP3.LUT R7, R4, R3, RZ, 0x3c, !PT ;  /* 0x0000000304077212 */ /* 0x000fe400078e3cff */
[----:B------:R-:W-:Y:S02]  /*08c0*/  LOP3.LUT R8, R3, R8, RZ, 0x3c, !PT ;  /* 0x0000000803087212 */ /* 0x000fe400078e3cff */
[----:B------:R-:W-:Y:S02]  /*08d0*/  IADD3 R0, -R9, RZ, RZ ;  /* 0x000000ff09007210 */ /* 0x000fe40007ffe1ff */
[----:B------:R-:W0:Y:S01]  /*08e0*/  I2F.F64.S64 R6, R6 ;  /* 0x0000000600067312 */ /* 0x000e220000301c00 */
[----:B------:R-:W-:Y:S02]  /*08f0*/  ISETP.GE.AND P4, PT, R8, RZ, PT ;  /* 0x000000ff0800720c */ /* 0x000fe40003f86270 */
[----:B------:R-:W-:Y:S01]  /*0900*/  @!P0 IMAD.MOV.U32 R9, RZ, RZ, R0 ;  /* 0x000000ffff098224 */ /* 0x000fe200078e0000 */
[----:B0-----:R-:W-:-:S10]  /*0910*/  DMUL R18, R6, UR6 ;  /* 0x0000000606127c28 */ /* 0x001fd40008000000 */
[----:B------:R-:W0:Y:S02]  /*0920*/  F2F.F32.F64 R18, R18 ;  /* 0x0000001200127310 */ /* 0x000e240000301000 */
[----:B0-----:R-:W-:-:S07]  /*0930*/  FSEL R0, -R18, R18, !P4 ;  /* 0x0000001212007208 */ /* 0x001fce0006000100 */
.L_x_1:
[----:B------:R-:W-:Y:S05]  /*0940*/  BSYNC B0 ;  /* 0x0000000000007941 */ /* 0x000fea0003800000 */
.L_x_0:
[----:B------:R-:W-:Y:S01]  /*0950*/  LOP3.LUT R2, R9, 0x1, RZ, 0xc0, !PT ;  /* 0x0000000109027812 */ /* 0x000fe200078ec0ff */
[----:B-----5:R-:W-:Y:S01]  /*0960*/  FMUL R4, R15, 0.63661974668502807617 ;  /* 0x3f22f9830f047820 */ /* 0x020fe20000400000 */
[----:B------:R-:W-:Y:S02]  /*0970*/  VIADD R9, R9, 0x1 ;  /* 0x0000000109097836 */ /* 0x000fe40000000000 */
[----:B------:R-:W-:Y:S01]  /*0980*/  FMUL.FTZ R8, R0, R0 ;  /* 0x0000000000087220 */ /* 0x000fe20000410000 */
[----:B------:R-:W-:Y:S01]  /*0990*/  ISETP.NE.U32.AND P4, PT, R2, 0x1, PT ;  /* 0x000000010200780c */ /* 0x000fe20003f85070 */
[----:B------:R-:W-:Y:S01]  /*09a0*/  IMAD.MOV.U32 R2, RZ, RZ, -0x46b2bead ;  /* 0xb94d4153ff027424 */ /* 0x000fe200078e00ff */
[----:B------:R-:W-:Y:S01]  /*09b0*/  BSSY B0, `(.L_x_3) ;  /* 0x000004c000007945 */ /* 0x000fe20003800000 */
[----:B------:R-:W0:Y:S01]  /*09c0*/  F2I.FTZ.NTZ R4, R4 ;  /* 0x0000000400047305 */ /* 0x000e220000213100 */
[----:B------:R-:W-:Y:S01]  /*09d0*/  LOP3.LUT P0, RZ, R9, 0x2, RZ, 0xc0, !PT ;  /* 0x0000000209ff7812 */ /* 0x000fe2000780c0ff */
[----:B------:R-:W-:Y:S01]  /*09e0*/  FADD.FTZ R9, |R15|, -RZ ;  /* 0x800000ff0f097221 */ /* 0x000fe20000010200 */
[----:B------:R-:W-:Y:S01]  /*09f0*/  IMAD.MOV.U32 R3, RZ, RZ, 0x3c0885e4 ;  /* 0x3c0885e4ff037424 */ /* 0x000fe200078e00ff */
[----:B------:R-:W-:-:S05]  /*0a00*/  FSEL R0, R0, 1, !P4 ;  /* 0x3f80000000007808 */ /* 0x000fca0006000000 */
[----:B------:R-:W-:Y:S01]  /*0a10*/  FFMA.FTZ R7, R8, R0, RZ ;  /* 0x0000000008077223 */ /* 0x000fe200000100ff */
[----:B------:R-:W-:Y:S01]  /*0a20*/  @P4 MOV R5, 0x37cbac00 ;  /* 0x37cbac0000054802 */ /* 0x000fe20000000f00 */
[----:B------:R-:W-:-:S04]  /*0a30*/  @P4 IMAD.MOV.U32 R3, RZ, RZ, 0x3d2aaabb ;  /* 0x3d2aaabbff034424 */ /* 0x000fc800078e00ff */
[C---:B------:R-:W-:Y:S01]  /*0a40*/  @P4 FFMA.FTZ R2, R8.reuse, R5, -0.0013887860113754868507 ;  /* 0xbab607ed08024423 */ /* 0x040fe20000010005 */
[----:B------:R-:W-:Y:S01]  /*0a50*/  IMAD.MOV.U32 R5, RZ, RZ, -0x41d55558 ;  /* 0xbe2aaaa8ff057424 */ /* 0x000fe200078e00ff */
[----:B------:R-:W-:Y:S02]  /*0a60*/  @P4 MOV R5, 0xbeffffff ;  /* 0xbeffffff00054802 */ /* 0x000fe40000000f00 */
[----:B------:R-:W-:Y:S01]  /*0a70*/  FSETP.GE.AND P4, PT, R9, 105615, PT ;  /* 0x47ce47800900780b */ /* 0x000fe20003f86000 */
[----:B------:R-:W-:Y:S01]  /*0a80*/  FFMA.FTZ R2, R8, R2, R3 ;  /* 0x0000000208027223 */ /* 0x000fe20000010003 */
[----:B0-----:R-:W-:-:S03]  /*0a90*/  I2FP.F32.S32 R6, R4 ;  /* 0x0000000400067245 */ /* 0x001fc60000201400 */
[----:B------:R-:W-:Y:S02]  /*0aa0*/  FFMA.FTZ R5, R8, R2, R5 ;  /* 0x0000000208057223 */ /* 0x000fe40000010005 */
[C---:B------:R-:W-:Y:S02]  /*0ab0*/  FFMA.FTZ R3, R6.reuse, -1.5707962512969970703, R15 ;  /* 0xbfc90fda06037823 */ /* 0x040fe4000001000f */
[----:B------:R-:W-:Y:S02]  /*0ac0*/  FFMA.FTZ R0, R7, R5, R0 ;  /* 0x0000000507007223 */ /* 0x000fe40000010000 */
[----:B------:R-:W-:Y:S02]  /*0ad0*/  FFMA.FTZ R3, R6, -7.5497894158615963534e-08, R3 ;  /* 0xb3a2216806037823 */ /* 0x000fe40000010003 */
[----:B------:R-:W-:Y:S02]  /*0ae0*/  @P0 FFMA.FTZ R0, R0, -1, RZ ;  /* 0xbf80000000000823 */ /* 0x000fe400000100ff */
[----:B------:R-:W-:Y:S01]  /*0af0*/  FFMA.FTZ R3, R6, -5.3903029534742383927e-15, R3 ;  /* 0xa7c234c506037823 */ /* 0x000fe20000010003 */
[----:B------:R-:W-:Y:S06]  /*0b00*/  @!P4 BRA `(.L_x_4) ;  /* 0x0000000000d8c947 */ /* 0x000fec0003800000 */
[----:B------:R-:W-:-:S13]  /*0b10*/  FSETP.NEU.AND P0, PT, R9, +INF , PT ;  /* 0x7f8000000900780b */ /* 0x000fda0003f0d000 */
[----:B------:R-:W-:Y:S01]  /*0b20*/  @!P0 FMUL.FTZ R3, RZ, R15 ;  /* 0x0000000fff038220 */ /* 0x000fe20000410000 */
[----:B------:R-:W-:Y:S01]  /*0b30*/  @!P0 IMAD.MOV.U32 R4, RZ, RZ, RZ ;  /* 0x000000ffff048224 */ /* 0x000fe200078e00ff */
[----:B------:R-:W-:Y:S06]  /*0b40*/  @!P0 BRA `(.L_x_4) ;  /* 0x0000000000c88947 */ /* 0x000fec0003800000 */
[----:B------:R-:W-:Y:S01]  /*0b50*/  SHF.R.U32.HI R5, RZ, 0x17, R15 ;  /* 0x00000017ff057819 */ /* 0x000fe2000001160f */
[----:B------:R-:W-:Y:S01]  /*0b60*/  IMAD.SHL.U32 R6, R15, 0x100, RZ ;  /* 0x000001000f067824 */ /* 0x000fe200078e00ff */
[----:B------:R-:W-:Y:S01]  /*0b70*/  CS2R R18, SRZ ;  /* 0x0000000000127805 */ /* 0x000fe2000001ff00 */
[----:B------:R-:W-:Y:S01]  /*0b80*/  IMAD.MOV.U32 R2, RZ, RZ, RZ ;  /* 0x000000ffff027224 */ /* 0x000fe200078e00ff */
[----:B------:R-:W-:Y:S01]  /*0b90*/  LOP3.LUT R3, R5, 0xe0, RZ, 0xc0, !PT ;  /* 0x000000e005037812 */ /* 0x000fe200078ec0ff */
[----:B------:R-:W-:Y:S01]  /*0ba0*/  ULDC.64 UR6, c[0x4][0x8] ;  /* 0x0100020000067ab9 */ /* 0x000fe20000000a00 */
[----:B------:R-:W-:Y:S02]  /*0bb0*/  LOP3.LUT R20, R6, 0x80000000, RZ, 0xfc, !PT ;  /* 0x8000000006147812 */ /* 0x000fe400078efcff */
[----:B------:R-:W-:Y:S01]  /*0bc0*/  IADD3 R4, R3, -0x80, RZ ;  /* 0xffffff8003047810 */ /* 0x000fe20007ffe0ff */
[----:B------:R-:W-:-:S03]  /*0bd0*/  IMAD.MOV.U32 R3, RZ, RZ, R1 ;  /* 0x000000ffff037224 */ /* 0x000fc600078e0001 */
[----:B------:R-:W-:-:S07]  /*0be0*/  SHF.R.U32.HI R4, RZ, 0x5, R4 ;  /* 0x00000005ff047819 */ /* 0x000fce0000011604 */
.L_x_5:
[----:B------:R-:W-:-:S04]  /*0bf0*/  IADD3 R6, P0, R18, UR6, RZ ;  /* 0x0000000612067c10 */ /* 0x000fc8000ff1e0ff */
[----:B------:R-:W-:-:S05]  /*0c00*/  IADD3.X R7, R19, UR7, RZ, P0, !PT ;  /* 0x0000000713077c10 */ /* 0x000fca00087fe4ff */
[----:B------:R0:W2:Y:S01]  /*0c10*/  LDG.E.CONSTANT R9, desc[UR4][R6.64] ;  /* 0x0000000406097981 */ /* 0x0000a2000c1e9900 */
[----:B------:R-:W-:-:S04]  /*0c20*/  IADD3 R18, P4, R18, 0x4, RZ ;  /* 0x0000000412127810 */ /* 0x000fc80007f9e0ff */
[----:B------:R-:W-:Y:S01]  /*0c30*/  ISETP.NE.U32.AND P0, PT, R18, 0x18, PT ;  /* 0x000000181200780c */ /* 0x000fe20003f05070 */
[----:B------:R-:W-:Y:S01]  /*0c40*/  IMAD.X R19, RZ, RZ, R19, P4 ;  /* 0x000000ffff137224 */ /* 0x000fe200020e0613 */
[----:B0-----:R-:W-:-:S04]  /*0c50*/  HFMA2.MMA R7, -RZ, RZ, 0, 0 ;  /* 0x00000000ff077435 */ /* 0x001fc800000001ff */
[----:B------:R-:W-:Y:S01]  /*0c60*/  ISETP.NE.AND.EX P0, PT, R19, RZ, PT, P0 ;  /* 0x000000ff1300720c */ /* 0x000fe20003f05300 */
[----:B------:R-:W-:-:S04]  /*0c70*/  IMAD.MOV.U32 R6, RZ, RZ, R2 ;  /* 0x000000ffff067224 */ /* 0x000fc800078e0002 */
[----:B--2---:R-:W-:-:S04]  /*0c80*/  IMAD.WIDE.U32 R8, R20, R9, R6 ;  /* 0x0000000914087225 */ /* 0x004fc800078e0006 */
[----:B------:R-:W-:Y:S01]  /*0c90*/  IMAD.MOV.U32 R2, RZ, RZ, R9 ;  /* 0x000000ffff027224 */ /* 0x000fe200078e0009 */
[----:B------:R0:W-:Y:S02]  /*0ca0*/  STL [R3], R8 ;  /* 0x0000000803007387 */ /* 0x0001e40000100800 */
[----:B0-----:R-:W-:Y:S01]  /*0cb0*/  IADD3 R3, R3, 0x4, RZ ;  /* 0x0000000403037810 */ /* 0x001fe20007ffe0ff */
[----:B------:R-:W-:Y:S06]  /*0cc0*/  @P0 BRA `(.L_x_5) ;  /* 0xfffffffc00c80947 */ /* 0x000fec000383ffff */
        /* <DEDUP_REMOVED lines=11> */
[C---:B------:R-:W-:Y:S01]  /*0d80*/  SHF.L.W.U32.HI R4, R3.reuse, 0x2, R6 ;  /* 0x0000000203047819 */ /* 0x040fe20000010e06 */
[----:B------:R-:W-:-:S03]  /*0d90*/  IMAD.SHL.U32 R3, R3, 0x4, RZ ;  /* 0x0000000403037824 */ /* 0x000fc600078e00ff */
[----:B------:R-:W-:Y:S02]  /*0da0*/  SHF.R.S32.HI R5, RZ, 0x1f, R4 ;  /* 0x0000001fff057819 */ /* 0x000fe40000011404 */
[----:B------:R-:W-:Y:S02]  /*0db0*/  LOP3.LUT R15, R4, R15, RZ, 0x3c, !PT ;  /* 0x0000000f040f7212 */ /* 0x000fe400078e3cff */
[C---:B------:R-:W-:Y:S02]  /*0dc0*/  LOP3.LUT R8, R5.reuse, R3, RZ, 0x3c, !PT ;  /* 0x0000000305087212 */ /* 0x040fe400078e3cff */
[----:B------:R-:W-:Y:S02]  /*0dd0*/  LOP3.LUT R9, R5, R4, RZ, 0x3c, !PT ;  /* 0x0000000405097212 */ /* 0x000fe400078e3cff */
[----:B------:R-:W-:Y:S02]  /*0de0*/  SHF.R.U32.HI R3, RZ, 0x1e, R6 ;  /* 0x0000001eff037819 */ /* 0x000fe40000011606 */
[----:B------:R-:W-:-:S02]  /*0df0*/  ISETP.GE.AND P4, PT, R15, RZ, PT ;  /* 0x000000ff0f00720c */ /* 0x000fc40003f86270 */
[----:B------:R-:W1:Y:S01]  /*0e00*/  I2F.F64.S64 R8, R8 ;  /* 0x0000000800087312 */ /* 0x000e620000301c00 */
[----:B------:R-:W-:-:S05]  /*0e10*/  LEA.HI R4, R4, R3, RZ, 0x1 ;  /* 0x0000000304047211 */ /* 0x000fca00078f08ff */
[----:B0-----:R-:W-:-:S05]  /*0e20*/  IMAD.MOV R2, RZ, RZ, -R4 ;  /* 0x000000ffff027224 */ /* 0x001fca00078e0a04 */
[----:B------:R-:W-:Y:S01]  /*0e30*/  @!P0 MOV R4, R2 ;  /* 0x0000000200048202 */ /* 0x000fe20000000f00 */
[----:B-1----:R-:W-:-:S10]  /*0e40*/  DMUL R18, R8, UR6 ;  /* 0x0000000608127c28 */ /* 0x002fd40008000000 */
[----:B------:R-:W0:Y:S02]  /*0e50*/  F2F.F32.F64 R18, R18 ;  /* 0x0000001200127310 */ /* 0x000e240000301000 */
[----:B0-----:R-:W-:-:S07]  /*0e60*/  FSEL R3, -R18, R18, !P4 ;  /* 0x0000001212037208 */ /* 0x001fce0006000100 */
.L_x_4:
[----:B------:R-:W-:Y:S05]  /*0e70*/  BSYNC B0 ;  /* 0x0000000000007941 */ /* 0x000fea0003800000 */
.L_x_3:
[----:B------:R-:W-:Y:S01]  /*0e80*/  LOP3.LUT R2, R4, 0x1, RZ, 0xc0, !PT ;  /* 0x0000000104027812 */ /* 0x000fe200078ec0ff */
[----:B------:R-:W-:Y:S01]  /*0e90*/  HADD2.F32 R6, -RZ, R17.H0_H0 ;  /* 0x20000011ff067230 */ /* 0x000fe20000004100 */
[----:B------:R-:W-:Y:S01]  /*0ea0*/  MOV R7, 0x3c0885e4 ;  /* 0x3c0885e400077802 */ /* 0x000fe20000000f00 */
[----:B------:R-:W-:Y:S01]  /*0eb0*/  HADD2.F32 R17, -RZ, R17.H1_H1 ;  /* 0x30000011ff117230 */ /* 0x000fe20000004100 */
[----:B------:R-:W-:Y:S01]  /*0ec0*/  ISETP.NE.U32.AND P0, PT, R2, 0x1, PT ;  /* 0x000000010200780c */ /* 0x000fe20003f05070 */
[----:B------:R-:W-:Y:S01]  /*0ed0*/  FMUL.FTZ R2, R3, R3 ;  /* 0x0000000303027220 */ /* 0x000fe20000410000 */
[----:B------:R-:W-:Y:S01]  /*0ee0*/  HADD2.F32 R8, -RZ, R16.H1_H1 ;  /* 0x30000010ff087230 */ /* 0x000fe20000004100 */
[----:B------:R-:W-:Y:S01]  /*0ef0*/  IADD3 R4, R4, 0x1, RZ ;  /* 0x0000000104047810 */ /* 0x000fe20007ffe0ff */
[----:B------:R-:W-:Y:S02]  /*0f00*/  HADD2.F32 R9, -RZ, R16.H0_H0 ;  /* 0x20000010ff097230 */ /* 0x000fe40000004100 */
[----:B------:R-:W-:-:S02]  /*0f10*/  IMAD.MOV.U32 R5, RZ, RZ, -0x46b2bead ;  /* 0xb94d4153ff057424 */ /* 0x000fc400078e00ff */
[----:B------:R-:W-:Y:S01]  /*0f20*/  FADD R8, R17, R8 ;  /* 0x0000000811087221 */ /* 0x000fe20000000000 */
[----:B------:R-:W-:Y:S01]  /*0f30*/  LOP3.LUT P4, RZ, R4, 0x2, RZ, 0xc0, !PT ;  /* 0x0000000204ff7812 */ /* 0x000fe2000788c0ff */
[----:B------:R-:W-:Y:S01]  /*0f40*/  FADD R6, R6, R9 ;  /* 0x0000000906067221 */ /* 0x000fe20000000000 */
[----:B------:R-:W-:Y:S01]  /*0f50*/  IMAD.MOV.U32 R9, RZ, RZ, -0x41d55558 ;  /* 0xbe2aaaa8ff097424 */ /* 0x000fe200078e00ff */
[----:B------:R-:W-:Y:S01]  /*0f60*/  FSEL R17, R3, 1, !P0 ;  /* 0x3f80000003117808 */ /* 0x000fe20004000000 */
[----:B------:R-:W-:Y:S02]  /*0f70*/  @P0 IMAD.MOV.U32 R15, RZ, RZ, 0x37cbac00 ;  /* 0x37cbac00ff0f0424 */ /* 0x000fe400078e00ff */
[----:B------:R-:W-:Y:S02]  /*0f80*/  @P0 IMAD.MOV.U32 R7, RZ, RZ, 0x3d2aaabb ;  /* 0x3d2aaabbff070424 */ /* 0x000fe400078e00ff */
[----:B------:R-:W-:Y:S01]  /*0f90*/  @P0 FFMA.FTZ R5, R2, R15, -0.0013887860113754868507 ;  /* 0xbab607ed02050423 */ /* 0x000fe2000001000f */
[----:B------:R-:W-:-:S02]  /*0fa0*/  HADD2.F32 R15, -RZ, R11.H0_H0 ;  /* 0x2000000bff0f7230 */ /* 0x000fc40000004100 */
[----:B------:R-:W-:Y:S02]  /*0fb0*/  HADD2.F32 R11, -RZ, R11.H1_H1 ;  /* 0x3000000bff0b7230 */ /* 0x000fe40000004100 */
[----:B------:R-:W-:Y:S01]  /*0fc0*/  FFMA.FTZ R5, R2, R5, R7 ;  /* 0x0000000502057223 */ /* 0x000fe20000010007 */
[----:B------:R-:W-:Y:S02]  /*0fd0*/  @P0 IMAD.MOV.U32 R9, RZ, RZ, -0x41000001 ;  /* 0xbeffffffff090424 */ /* 0x000fe400078e00ff */
[----:B------:R-:W-:Y:S01]  /*0fe0*/  FADD R6, R6, R15 ;  /* 0x0000000f06067221 */ /* 0x000fe20000000000 */
[----:B------:R-:W-:Y:S02]  /*0ff0*/  HADD2.F32 R7, -RZ, R12.H0_H0 ;  /* 0x2000000cff077230 */ /* 0x000fe40000004100 */
[----:B------:R-:W-:Y:S01]  /*1000*/  FADD R8, R8, R11 ;  /* 0x0000000b08087221 */ /* 0x000fe20000000000 */
[----:B------:R-:W-:Y:S02]  /*1010*/  HADD2.F32 R11, -RZ, R12.H1_H1 ;  /* 0x3000000cff0b7230 */ /* 0x000fe40000004100 */
[----:B------:R-:W-:Y:S01]  /*1020*/  FFMA.FTZ R9, R2, R5, R9 ;  /* 0x0000000502097223 */ /* 0x000fe20000010009 */
[----:B------:R-:W-:Y:S01]  /*1030*/  HADD2.F32 R12, -RZ, R13.H0_H0 ;  /* 0x2000000dff0c7230 */ /* 0x000fe20000004100 */
[----:B------:R-:W0:Y:S01]  /*1040*/  LDC.64 R4, c[0x0][0x228] ;  /* 0x00008a00ff047b82 */ /* 0x000e220000000a00 */
[----:B------:R-:W-:-:S02]  /*1050*/  HADD2.F32 R13, -RZ, R13.H1_H1 ;  /* 0x3000000dff0d7230 */ /* 0x000fc40000004100 */
[----:B------:R-:W-:Y:S01]  /*1060*/  FFMA.FTZ R2, R2, R17, RZ ;  /* 0x0000001102027223 */ /* 0x000fe200000100ff */
[----:B------:R-:W-:Y:S02]  /*1070*/  HADD2.F32 R15, -RZ, R14.H1_H1 ;  /* 0x3000000eff0f7230 */ /* 0x000fe40000004100 */
[----:B------:R-:W-:Y:S01]  /*1080*/  FADD R12, RZ, -R12 ;  /* 0x8000000cff0c7221 */ /* 0x000fe20000000000 */
[----:B------:R-:W-:Y:S02]  /*1090*/  HADD2.F32 R14, -RZ, R14.H0_H0 ;  /* 0x2000000eff0e7230 */ /* 0x000fe40000004100 */
[----:B------:R-:W-:Y:S01]  /*10a0*/  FADD R13, RZ, -R13 ;  /* 0x8000000dff0d7221 */ /* 0x000fe20000000000 */
[----:B------:R-:W-:Y:S01]  /*10b0*/  FFMA.FTZ R2, R2, R9, R17 ;  /* 0x0000000902027223 */ /* 0x000fe20000010011 */
[----:B------:R-:W-:Y:S01]  /*10c0*/  FSEL R16, R15, RZ, !P3 ;  /* 0x000000ff0f107208 */ /* 0x000fe20005800000 */
[----:B------:R-:W-:Y:S01]  /*10d0*/  FADD R11, R8, R11 ;  /* 0x0000000b080b7221 */ /* 0x000fe20000000000 */
[----:B------:R-:W-:Y:S01]  /*10e0*/  FSEL R3, R14, RZ, !P3 ;  /* 0x000000ff0e037208 */ /* 0x000fe20005800000 */
[----:B------:R-:W-:Y:S01]  /*10f0*/  FADD R7, R6, R7 ;  /* 0x0000000706077221 */ /* 0x000fe20000000000 */
[----:B------:R-:W-:Y:S01]  /*1100*/  FSEL R13, R13, RZ, P2 ;  /* 0x000000ff0d0d7208 */ /* 0x000fe20001000000 */
[----:B------:R-:W-:Y:S01]  /*1110*/  @P4 FFMA.FTZ R2, R2, -1, RZ ;  /* 0xbf80000002024823 */ /* 0x000fe200000100ff */
[----:B------:R-:W-:-:S03]  /*1120*/  FSEL R12, R12, RZ, P2 ;  /* 0x000000ff0c0c7208 */ /* 0x000fc60001000000 */
[----:B------:R-:W-:Y:S02]  /*1130*/  FADD R16, R13, R16 ;  /* 0x000000100d107221 */ /* 0x000fe40000000000 */
[----:B------:R-:W-:Y:S02]  /*1140*/  FADD R12, R12, R3 ;  /* 0x000000030c0c7221 */ /* 0x000fe40000000000 */
[----:B------:R-:W-:Y:S02]  /*1150*/  FFMA R16, R11, R2, R16 ;  /* 0x000000020b107223 */ /* 0x000fe40000000010 */
[----:B------:R-:W-:Y:S01]  /*1160*/  FFMA R7, R7, R0, R12 ;  /* 0x0000000007077223 */ /* 0x000fe2000000000c */
[----:B0-----:R-:W-:-:S04]  /*1170*/  IMAD.WIDE R4, R10, 0x2, R4 ;  /* 0x000000020a047825 */ /* 0x001fc800078e0204 */
[----:B------:R-:W-:Y:S01]  /*1180*/  F2FP.F16.F32.PACK_AB R7, R16, R7 ;  /* 0x000000071007723e */ /* 0x000fe200000000ff */
[----:B------:R-:W-:Y:S06]  /*1190*/  @P1 EXIT ;  /* 0x000000000000194d */ /* 0x000fec0003800000 */
[----:B------:R-:W-:Y:S01]  /*11a0*/  STG.E desc[UR4][R4.64], R7 ;  /* 0x0000000704007986 */ /* 0x000fe2000c101904 */
[----:B------:R-:W-:Y:S05]  /*11b0*/  EXIT ;  /* 0x000000000000794d */ /* 0x000fea0003800000 */
.L_x_6:
[----:B------:R-:W-:-:S00]  /*11c0*/  BRA `(.L_x_6) ;  /* 0xfffffffc00fc7947 */ /* 0x000fc0000383ffff */
[----:B------:R-:W-:-:S00]  /*11d0*/  NOP ;  /* 0x0000000000007918 */ /* 0x000fc00000000000 */
        /* <DEDUP_REMOVED lines=10> */
.L_x_7:


//--------------------- .nv.global.init           --------------------------
	.section	.nv.global.init,"aw",@progbits
	.align	4
.nv.global.init:
	.type		__cudart_i2opi_f,@object
	.size		__cudart_i2opi_f,(_$_str - __cudart_i2opi_f)
__cudart_i2opi_f:
        /*0000*/ 	.byte	0x41, 0x90, 0x43, 0x3c, 0x99, 0x95, 0x62, 0xdb, 0xc0, 0xdd, 0x34, 0xf5, 0xd1, 0x57, 0x27, 0xfc
        /*0010*/ 	.byte	0x29, 0x15, 0x44, 0x4e, 0x6e, 0x83, 0xf9, 0xa2
	.type		_$_str,@object
	.size		_$_str,(.L_0 - _$_str)
_$_str:
        /*0018*/ 	.byte	0x5f, 0x5f, 0x43, 0x55, 0x44, 0x41, 0x5f, 0x46, 0x54, 0x5a, 0x00
.L_0:


//--------------------- .nv.constant0.triton_poi_fused_clone_8 --------------------------
	.section	.nv.constant0.triton_poi_fused_clone_8,"a",@progbits
	.sectionflags	@""
	.align	4
.nv.constant0.triton_poi_fused_clone_8:
	.zero		576
